//
// Generated by NVIDIA NVVM Compiler
//
// Compiler Build ID: CL-36424714
// Cuda compilation tools, release 13.0, V13.0.88
// Based on NVVM 20.0.0
//

.version 9.0
.target sm_100
.address_size 64

	// .globl	_Z13slidingWindowPiS_S_iii

.visible .entry _Z13slidingWindowPiS_S_iii(
	.param .u64 .ptr .align 1 _Z13slidingWindowPiS_S_iii_param_0,
	.param .u64 .ptr .align 1 _Z13slidingWindowPiS_S_iii_param_1,
	.param .u64 .ptr .align 1 _Z13slidingWindowPiS_S_iii_param_2,
	.param .u32 _Z13slidingWindowPiS_S_iii_param_3,
	.param .u32 _Z13slidingWindowPiS_S_iii_param_4,
	.param .u32 _Z13slidingWindowPiS_S_iii_param_5
)
{
	.reg .pred 	%p<10>;
	.reg .b32 	%r<93>;
	.reg .b32 	%f<56>;
	.reg .b64 	%rd<40>;

	ld.param.u64 	%rd8, [_Z13slidingWindowPiS_S_iii_param_0];
	ld.param.u64 	%rd9, [_Z13slidingWindowPiS_S_iii_param_1];
	ld.param.u64 	%rd7, [_Z13slidingWindowPiS_S_iii_param_2];
	ld.param.u32 	%r21, [_Z13slidingWindowPiS_S_iii_param_3];
	ld.param.u32 	%r22, [_Z13slidingWindowPiS_S_iii_param_4];
	ld.param.u32 	%r23, [_Z13slidingWindowPiS_S_iii_param_5];
	cvta.to.global.u64 	%rd1, %rd9;
	cvta.to.global.u64 	%rd2, %rd8;
	mov.u32 	%r24, %ctaid.x;
	mov.u32 	%r25, %ntid.x;
	mov.u32 	%r26, %tid.x;
	mad.lo.s32 	%r1, %r24, %r25, %r26;
	mov.f32 	%f54, 0f00000000;
	min.s32 	%r27, %r23, %r22;
	setp.lt.s32 	%p1, %r27, 1;
	@%p1 bra 	$L__BB0_14;
	and.b32  	%r2, %r22, 7;
	add.s32 	%r3, %r2, -1;
	and.b32  	%r4, %r22, 3;
	and.b32  	%r5, %r22, 2147483640;
	and.b32  	%r6, %r22, 1;
	neg.s32 	%r7, %r5;
	add.s64 	%rd3, %rd2, 16;
	mov.f32 	%f54, 0f00000000;
	mov.b32 	%r87, 0;
$L__BB0_2:
	setp.lt.u32 	%p2, %r22, 8;
	mad.lo.s32 	%r9, %r87, %r21, %r1;
	mul.lo.s32 	%r10, %r87, %r22;
	mov.b32 	%r91, 0;
	@%p2 bra 	$L__BB0_5;
	mul.wide.u32 	%rd10, %r10, 4;
	add.s64 	%rd11, %rd1, %rd10;
	add.s64 	%rd39, %rd11, 16;
	mov.u32 	%r88, %r9;
	mov.u32 	%r89, %r7;
$L__BB0_4:
	.pragma "nounroll";
	mul.wide.s32 	%rd12, %r88, 4;
	add.s64 	%rd13, %rd3, %rd12;
	ld.global.u32 	%r30, [%rd13+-16];
	ld.global.u32 	%r31, [%rd39+-16];
	mul.lo.s32 	%r32, %r31, %r30;
	cvt.rn.f32.s32 	%f18, %r32;
	add.f32 	%f19, %f54, %f18;
	ld.global.u32 	%r33, [%rd13+-12];
	ld.global.u32 	%r34, [%rd39+-12];
	mul.lo.s32 	%r35, %r34, %r33;
	cvt.rn.f32.s32 	%f20, %r35;
	add.f32 	%f21, %f19, %f20;
	ld.global.u32 	%r36, [%rd13+-8];
	ld.global.u32 	%r37, [%rd39+-8];
	mul.lo.s32 	%r38, %r37, %r36;
	cvt.rn.f32.s32 	%f22, %r38;
	add.f32 	%f23, %f21, %f22;
	ld.global.u32 	%r39, [%rd13+-4];
	ld.global.u32 	%r40, [%rd39+-4];
	mul.lo.s32 	%r41, %r40, %r39;
	cvt.rn.f32.s32 	%f24, %r41;
	add.f32 	%f25, %f23, %f24;
	ld.global.u32 	%r42, [%rd13];
	ld.global.u32 	%r43, [%rd39];
	mul.lo.s32 	%r44, %r43, %r42;
	cvt.rn.f32.s32 	%f26, %r44;
	add.f32 	%f27, %f25, %f26;
	ld.global.u32 	%r45, [%rd13+4];
	ld.global.u32 	%r46, [%rd39+4];
	mul.lo.s32 	%r47, %r46, %r45;
	cvt.rn.f32.s32 	%f28, %r47;
	add.f32 	%f29, %f27, %f28;
	ld.global.u32 	%r48, [%rd13+8];
	ld.global.u32 	%r49, [%rd39+8];
	mul.lo.s32 	%r50, %r49, %r48;
	cvt.rn.f32.s32 	%f30, %r50;
	add.f32 	%f31, %f29, %f30;
	ld.global.u32 	%r51, [%rd13+12];
	ld.global.u32 	%r52, [%rd39+12];
	mul.lo.s32 	%r53, %r52, %r51;
	cvt.rn.f32.s32 	%f32, %r53;
	add.f32 	%f54, %f31, %f32;
	add.s32 	%r89, %r89, 8;
	add.s32 	%r88, %r88, 8;
	add.s64 	%rd39, %rd39, 32;
	setp.ne.s32 	%p3, %r89, 0;
	mov.u32 	%r91, %r5;
	@%p3 bra 	$L__BB0_4;
$L__BB0_5:
	setp.eq.s32 	%p4, %r2, 0;
	@%p4 bra 	$L__BB0_13;
	setp.lt.u32 	%p5, %r3, 3;
	@%p5 bra 	$L__BB0_8;
	add.s32 	%r54, %r9, %r91;
	mul.wide.s32 	%rd14, %r54, 4;
	add.s64 	%rd15, %rd2, %rd14;
	ld.global.u32 	%r55, [%rd15];
	add.s32 	%r56, %r91, %r10;
	mul.wide.u32 	%rd16, %r56, 4;
	add.s64 	%rd17, %rd1, %rd16;
	ld.global.u32 	%r57, [%rd17];
	mul.lo.s32 	%r58, %r57, %r55;
	cvt.rn.f32.s32 	%f34, %r58;
	add.f32 	%f35, %f54, %f34;
	ld.global.u32 	%r59, [%rd15+4];
	cvt.u64.u32 	%rd18, %r10;
	cvt.u64.u32 	%rd19, %r91;
	add.s64 	%rd20, %rd19, %rd18;
	shl.b64 	%rd21, %rd20, 2;
	add.s64 	%rd22, %rd1, %rd21;
	ld.global.u32 	%r60, [%rd22+4];
	mul.lo.s32 	%r61, %r60, %r59;
	cvt.rn.f32.s32 	%f36, %r61;
	add.f32 	%f37, %f35, %f36;
	ld.global.u32 	%r62, [%rd15+8];
	ld.global.u32 	%r63, [%rd22+8];
	mul.lo.s32 	%r64, %r63, %r62;
	cvt.rn.f32.s32 	%f38, %r64;
	add.f32 	%f39, %f37, %f38;
	ld.global.u32 	%r65, [%rd15+12];
	ld.global.u32 	%r66, [%rd22+12];
	mul.lo.s32 	%r67, %r66, %r65;
	cvt.rn.f32.s32 	%f40, %r67;
	add.f32 	%f54, %f39, %f40;
	add.s32 	%r91, %r91, 4;
$L__BB0_8:
	setp.eq.s32 	%p6, %r4, 0;
	@%p6 bra 	$L__BB0_13;
	setp.eq.s32 	%p7, %r4, 1;
	@%p7 bra 	$L__BB0_11;
	add.s32 	%r68, %r9, %r91;
	mul.wide.s32 	%rd23, %r68, 4;
	add.s64 	%rd24, %rd2, %rd23;
	ld.global.u32 	%r69, [%rd24];
	add.s32 	%r70, %r91, %r10;
	mul.wide.u32 	%rd25, %r70, 4;
	add.s64 	%rd26, %rd1, %rd25;
	ld.global.u32 	%r71, [%rd26];
	mul.lo.s32 	%r72, %r71, %r69;
	cvt.rn.f32.s32 	%f42, %r72;
	add.f32 	%f43, %f54, %f42;
	ld.global.u32 	%r73, [%rd24+4];
	cvt.u64.u32 	%rd27, %r10;
	cvt.u64.u32 	%rd28, %r91;
	add.s64 	%rd29, %rd28, %rd27;
	shl.b64 	%rd30, %rd29, 2;
	add.s64 	%rd31, %rd1, %rd30;
	ld.global.u32 	%r74, [%rd31+4];
	mul.lo.s32 	%r75, %r74, %r73;
	cvt.rn.f32.s32 	%f44, %r75;
	add.f32 	%f54, %f43, %f44;
	add.s32 	%r91, %r91, 2;
$L__BB0_11:
	setp.eq.s32 	%p8, %r6, 0;
	@%p8 bra 	$L__BB0_13;
	add.s32 	%r76, %r9, %r91;
	mul.wide.s32 	%rd32, %r76, 4;
	add.s64 	%rd33, %rd2, %rd32;
	ld.global.u32 	%r77, [%rd33];
	add.s32 	%r78, %r91, %r10;
	mul.wide.u32 	%rd34, %r78, 4;
	add.s64 	%rd35, %rd1, %rd34;
	ld.global.u32 	%r79, [%rd35];
	mul.lo.s32 	%r80, %r79, %r77;
	cvt.rn.f32.s32 	%f45, %r80;
	add.f32 	%f54, %f54, %f45;
$L__BB0_13:
	add.s32 	%r87, %r87, 1;
	setp.ne.s32 	%p9, %r87, %r23;
	@%p9 bra 	$L__BB0_2;
$L__BB0_14:
	cvta.to.global.u64 	%rd36, %rd7;
	cvt.rzi.s32.f32 	%r81, %f54;
	mov.u32 	%r82, %tid.y;
	mov.u32 	%r83, %ntid.y;
	mov.u32 	%r84, %ctaid.y;
	mad.lo.s32 	%r85, %r84, %r83, %r82;
	mad.lo.s32 	%r86, %r85, %r1, %r1;
	mul.wide.s32 	%rd37, %r86, 4;
	add.s64 	%rd38, %rd36, %rd37;
	st.global.u32 	[%rd38], %r81;
	ret;

}


// ===== COMPILED SASS (sm_100) =====

	.target	sm_100

	.elftype	@"ET_EXEC"


//--------------------- .note.nv.tkinfo           --------------------------
	.section	.note.nv.tkinfo,"",@"SHT_NOTE"
	.sectionflags	@"SHF_NOTE_NV_TKINFO"
	.tkinfo
        /*0018*/ 	.word	0x00000002
        /*0030*/ 	.string	""
        /*0030*/ 	.string	"ptxas"
        /*0030*/ 	.string	"Cuda compilation tools, release 13.0, V13.0.88"
        /*0030*/ 	.string	"Build cuda_13.0.r13.0/compiler.36424714_0"
        /*0030*/ 	.string	"-arch sm_100 -m 64 "



//--------------------- .note.nv.cuinfo           --------------------------
	.section	.note.nv.cuinfo,"",@"SHT_NOTE"
	.sectionflags	@"SHF_NOTE_NV_CUINFO"
        /*0018*/ 	.short	0x0002
        /*001a*/ 	.short	0x0064
        /*001c*/ 	.short	0x0082
	.zero		2


//--------------------- .nv.info                  --------------------------
	.section	.nv.info,"",@"SHT_CUDA_INFO"
	.align	4


	//----- nvinfo : EIATTR_REGCOUNT
	.align		4
        /*0000*/ 	.byte	0x04, 0x2f
        /*0002*/ 	.short	(.L_1 - .L_0)
	.align		4
.L_0:
        /*0004*/ 	.word	index@(_Z13slidingWindowPiS_S_iii)
        /*0008*/ 	.word	0x0000001d


	//----- nvinfo : EIATTR_FRAME_SIZE
	.align		4
.L_1:
        /*000c*/ 	.byte	0x04, 0x11
        /*000e*/ 	.short	(.L_3 - .L_2)
	.align		4
.L_2:
        /*0010*/ 	.word	index@(_Z13slidingWindowPiS_S_iii)
        /*0014*/ 	.word	0x00000000


	//----- nvinfo : EIATTR_MIN_STACK_SIZE
	.align		4
.L_3:
        /*0018*/ 	.byte	0x04, 0x12
        /*001a*/ 	.short	(.L_5 - .L_4)
	.align		4
.L_4:
        /*001c*/ 	.word	index@(_Z13slidingWindowPiS_S_iii)
        /*0020*/ 	.word	0x00000000
.L_5:


//--------------------- .nv.compat                --------------------------
	.section	.nv.compat,"",@"SHT_CUDA_COMPAT_INFO"
	.align	4
        /*0000*/ 	.byte	0x02, 0x09, 0x00, 0x00, 0x02, 0x02, 0x01, 0x00, 0x02, 0x05, 0x05, 0x00, 0x03, 0x07, 0x01, 0x01
        /*0010*/ 	.byte	0x02, 0x03, 0x00, 0x00, 0x02, 0x06, 0x01, 0x00, 0x04, 0x0b, 0x08, 0x00, 0x09, 0x00, 0x00, 0x00
        /*0020*/ 	.byte	0x00, 0x00, 0x00, 0x00


//--------------------- .nv.info._Z13slidingWindowPiS_S_iii --------------------------
	.section	.nv.info._Z13slidingWindowPiS_S_iii,"",@"SHT_CUDA_INFO"
	.sectionflags	@""
	.align	4


	//----- nvinfo : EIATTR_CUDA_API_VERSION
	.align		4
        /*0000*/ 	.byte	0x04, 0x37
        /*0002*/ 	.short	(.L_7 - .L_6)
.L_6:
        /*0004*/ 	.word	0x00000082


	//----- nvinfo : EIATTR_KPARAM_INFO
	.align		4
.L_7:
        /*0008*/ 	.byte	0x04, 0x17
        /*000a*/ 	.short	(.L_9 - .L_8)
.L_8:
        /*000c*/ 	.word	0x00000000
        /*0010*/ 	.short	0x0005
        /*0012*/ 	.short	0x0020
        /*0014*/ 	.byte	0x00, 0xf0, 0x11, 0x00


	//----- nvinfo : EIATTR_KPARAM_INFO
	.align		4
.L_9:
        /*0018*/ 	.byte	0x04, 0x17
        /*001a*/ 	.short	(.L_11 - .L_10)
.L_10:
        /*001c*/ 	.word	0x00000000
        /*0020*/ 	.short	0x0004
        /*0022*/ 	.short	0x001c
        /*0024*/ 	.byte	0x00, 0xf0, 0x11, 0x00


	//----- nvinfo : EIATTR_KPARAM_INFO
	.align		4
.L_11:
        /*0028*/ 	.byte	0x04, 0x17
        /*002a*/ 	.short	(.L_13 - .L_12)
.L_12:
        /*002c*/ 	.word	0x00000000
        /*0030*/ 	.short	0x0003
        /*0032*/ 	.short	0x0018
        /*0034*/ 	.byte	0x00, 0xf0, 0x11, 0x00


	//----- nvinfo : EIATTR_KPARAM_INFO
	.align		4
.L_13:
        /*0038*/ 	.byte	0x04, 0x17
        /*003a*/ 	.short	(.L_15 - .L_14)
.L_14:
        /*003c*/ 	.word	0x00000000
        /*0040*/ 	.short	0x0002
        /*0042*/ 	.short	0x0010
        /*0044*/ 	.byte	0x00, 0xf5, 0x21, 0x00


	//----- nvinfo : EIATTR_KPARAM_INFO
	.align		4
.L_15:
        /*0048*/ 	.byte	0x04, 0x17
        /*004a*/ 	.short	(.L_17 - .L_16)
.L_16:
        /*004c*/ 	.word	0x00000000
        /*0050*/ 	.short	0x0001
        /*0052*/ 	.short	0x0008
        /*0054*/ 	.byte	0x00, 0xf5, 0x21, 0x00


	//----- nvinfo : EIATTR_KPARAM_INFO
	.align		4
.L_17:
        /*0058*/ 	.byte	0x04, 0x17
        /*005a*/ 	.short	(.L_19 - .L_18)
.L_18:
        /*005c*/ 	.word	0x00000000
        /*0060*/ 	.short	0x0000
        /*0062*/ 	.short	0x0000
        /*0064*/ 	.byte	0x00, 0xf5, 0x21, 0x00


	//----- nvinfo : EIATTR_SPARSE_MMA_MASK
	.align		4
.L_19:
        /*0068*/ 	.byte	0x03, 0x50
        /*006a*/ 	.short	0x0000


	//----- nvinfo : EIATTR_MAXREG_COUNT
	.align		4
        /*006c*/ 	.byte	0x03, 0x1b
        /*006e*/ 	.short	0x00ff


	//----- nvinfo : EIATTR_MERCURY_ISA_VERSION
	.align		4
        /*0070*/ 	.byte	0x03, 0x5f
        /*0072*/ 	.short	0x0101


	//----- nvinfo : EIATTR_VRC_CTA_INIT_COUNT
	.align		4
        /*0074*/ 	.byte	0x02, 0x4a
	.zero		1
	.zero		1


	//----- nvinfo : EIATTR_EXIT_INSTR_OFFSETS
	.align		4
        /*0078*/ 	.byte	0x04, 0x1c
        /*007a*/ 	.short	(.L_21 - .L_20)


	//   ....[0]....
.L_20:
        /*007c*/ 	.word	0x00000ad0


	//----- nvinfo : EIATTR_CBANK_PARAM_SIZE
	.align		4
.L_21:
        /*0080*/ 	.byte	0x03, 0x19
        /*0082*/ 	.short	0x0024


	//----- nvinfo : EIATTR_PARAM_CBANK
	.align		4
        /*0084*/ 	.byte	0x04, 0x0a
        /*0086*/ 	.short	(.L_23 - .L_22)
	.align		4
.L_22:
        /*0088*/ 	.word	index@(.nv.constant0._Z13slidingWindowPiS_S_iii)
        /*008c*/ 	.short	0x0380
        /*008e*/ 	.short	0x0024


	//----- nvinfo : EIATTR_SW_WAR
	.align		4
.L_23:
        /*0090*/ 	.byte	0x04, 0x36
        /*0092*/ 	.short	(.L_25 - .L_24)
.L_24:
        /*0094*/ 	.word	0x00000008
.L_25:


//--------------------- .nv.callgraph             --------------------------
	.section	.nv.callgraph,"",@"SHT_CUDA_CALLGRAPH"
	.align	4
	.sectionentsize	8
	.align		4
        /*0000*/ 	.word	0x00000000
	.align		4
        /*0004*/ 	.word	0xffffffff
	.align		4
        /*0008*/ 	.word	0x00000000
	.align		4
        /*000c*/ 	.word	0xfffffffe
	.align		4
        /*0010*/ 	.word	0x00000000
	.align		4
        /*0014*/ 	.word	0xfffffffd
	.align		4
        /*0018*/ 	.word	0x00000000
	.align		4
        /*001c*/ 	.word	0xfffffffc


//--------------------- .text._Z13slidingWindowPiS_S_iii --------------------------
	.section	.text._Z13slidingWindowPiS_S_iii,"ax",@progbits
	.align	128
        .global         _Z13slidingWindowPiS_S_iii
        .type           _Z13slidingWindowPiS_S_iii,@function
        .size           _Z13slidingWindowPiS_S_iii,(.L_x_8 - _Z13slidingWindowPiS_S_iii)
        .other          _Z13slidingWindowPiS_S_iii,@"STO_CUDA_ENTRY STV_DEFAULT"
_Z13slidingWindowPiS_S_iii:
.text._Z13slidingWindowPiS_S_iii:
[----:B------:R-:W-:Y:S01]  /*0000*/  LDC R1, c[0x0][0x37c] ;  /* 0x0000df00ff017b82 */ /* 0x000fe20000000800 */
[----:B------:R-:W0:Y:S01]  /*0010*/  LDCU UR4, c[0x0][0x3a0] ;  /* 0x00007400ff0477ac */ /* 0x000e220008000800 */
[----:B------:R-:W1:Y:S06]  /*0020*/  S2R R0, SR_TID.X ;  /* 0x0000000000007919 */ /* 0x000e6c0000002100 */
[----:B------:R-:W1:Y:S01]  /*0030*/  S2UR UR5, SR_CTAID.X ;  /* 0x00000000000579c3 */ /* 0x000e620000002500 */
[----:B------:R-:W0:Y:S01]  /*0040*/  LDCU UR6, c[0x0][0x39c] ;  /* 0x00007380ff0677ac */ /* 0x000e220008000800 */
[----:B------:R-:W2:Y:S06]  /*0050*/  LDCU.64 UR12, c[0x0][0x358] ;  /* 0x00006b00ff0c77ac */ /* 0x000eac0008000a00 */
[----:B------:R-:W1:Y:S01]  /*0060*/  LDC R9, c[0x0][0x360] ;  /* 0x0000d800ff097b82 */ /* 0x000e620000000800 */
[----:B0-----:R-:W-:-:S04]  /*0070*/  UISETP.LT.AND UP0, UPT, UR4, UR6, UPT ;  /* 0x000000060400728c */ /* 0x001fc8000bf01270 */
[----:B------:R-:W-:-:S04]  /*0080*/  USEL UR4, UR4, UR6, UP0 ;  /* 0x0000000604047287 */ /* 0x000fc80008000000 */
[----:B------:R-:W-:Y:S01]  /*0090*/  UISETP.GE.AND UP0, UPT, UR4, 0x1, UPT ;  /* 0x000000010400788c */ /* 0x000fe2000bf06270 */
[----:B-1----:R-:W-:Y:S02]  /*00a0*/  IMAD R9, R9, UR5, R0 ;  /* 0x0000000509097c24 */ /* 0x002fe4000f8e0200 */
[----:B------:R-:W-:-:S06]  /*00b0*/  HFMA2 R0, -RZ, RZ, 0, 0 ;  /* 0x00000000ff007431 */ /* 0x000fcc00000001ff */
[----:B--2---:R-:W-:Y:S05]  /*00c0*/  BRA.U !UP0, `(.L_x_0) ;  /* 0x00000009085c7547 */ /* 0x004fea000b800000 */
[----:B------:R-:W0:Y:S01]  /*00d0*/  LDCU.64 UR8, c[0x0][0x380] ;  /* 0x00007000ff0877ac */ /* 0x000e220008000a00 */
[----:B------:R-:W-:Y:S01]  /*00e0*/  MOV R0, RZ ;  /* 0x000000ff00007202 */ /* 0x000fe20000000f00 */
[----:B------:R-:W-:Y:S02]  /*00f0*/  ULOP3.LUT UR11, UR6, 0x7, URZ, 0xc0, !UPT ;  /* 0x00000007060b7892 */ /* 0x000fe4000f8ec0ff */
[----:B------:R-:W-:Y:S02]  /*0100*/  ULOP3.LUT UR7, UR6, 0x7ffffff8, URZ, 0xc0, !UPT ;  /* 0x7ffffff806077892 */ /* 0x000fe4000f8ec0ff */
[----:B------:R-:W-:Y:S02]  /*0110*/  UIADD3 UR4, UPT, UPT, UR11, -0x1, URZ ;  /* 0xffffffff0b047890 */ /* 0x000fe4000fffe0ff */
[----:B------:R-:W-:Y:S02]  /*0120*/  ULOP3.LUT UR6, UR6, 0x3, URZ, 0xc0, !UPT ;  /* 0x0000000306067892 */ /* 0x000fe4000f8ec0ff */
[----:B------:R-:W-:-:S02]  /*0130*/  UIADD3 UR10, UPT, UPT, -UR7, URZ, URZ ;  /* 0x000000ff070a7290 */ /* 0x000fc4000fffe1ff */
[----:B0-----:R-:W-:-:S04]  /*0140*/  UIADD3 UR8, UP0, UPT, UR8, 0x10, URZ ;  /* 0x0000001008087890 */ /* 0x001fc8000ff1e0ff */
[----:B------:R-:W-:Y:S02]  /*0150*/  UIADD3.X UR9, UPT, UPT, URZ, UR9, URZ, UP0, !UPT ;  /* 0x00000009ff097290 */ /* 0x000fe400087fe4ff */
[----:B------:R-:W-:-:S03]  /*0160*/  UISETP.GE.U32.AND UP0, UPT, UR4, 0x3, UPT ;  /* 0x000000030400788c */ /* 0x000fc6000bf06070 */
[----:B------:R-:W-:-:S08]  /*0170*/  UMOV UR4, URZ ;  /* 0x000000ff00047c82 */ /* 0x000fd00008000000 */
.L_x_6:
[----:B------:R-:W0:Y:S01]  /*0180*/  LDC.64 R2, c[0x0][0x398] ;  /* 0x0000e600ff027b82 */ /* 0x000e220000000a00 */
[----:B------:R-:W1:Y:S01]  /*0190*/  LDCU UR5, c[0x0][0x3a0] ;  /* 0x00007400ff0577ac */ /* 0x000e620008000800 */
[C---:B0-----:R-:W-:Y:S01]  /*01a0*/  ISETP.GE.U32.AND P0, PT, R3.reuse, 0x8, PT ;  /* 0x000000080300780c */ /* 0x041fe20003f06070 */
[----:B------:R-:W-:Y:S02]  /*01b0*/  IMAD R2, R2, UR4, R9 ;  /* 0x0000000402027c24 */ /* 0x000fe4000f8e0209 */
[----:B------:R-:W-:Y:S01]  /*01c0*/  IMAD R8, R3, UR4, RZ ;  /* 0x0000000403087c24 */ /* 0x000fe2000f8e02ff */
[----:B------:R-:W-:-:S04]  /*01d0*/  UIADD3 UR4, UPT, UPT, UR4, 0x1, URZ ;  /* 0x0000000104047890 */ /* 0x000fc8000fffe0ff */
[----:B-1----:R-:W-:-:S03]  /*01e0*/  UISETP.NE.AND UP1, UPT, UR4, UR5, UPT ;  /* 0x000000050400728c */ /* 0x002fc6000bf25270 */
[----:B------:R-:W-:Y:S02]  /*01f0*/  UMOV UR5, URZ ;  /* 0x000000ff00057c82 */ /* 0x000fe40008000000 */
[----:B------:R-:W-:Y:S06]  /*0200*/  @!P0 BRA `(.L_x_1) ;  /* 0x0000000000e08947 */ /* 0x000fec0003800000 */
[----:B------:R-:W0:Y:S01]  /*0210*/  LDC.64 R4, c[0x0][0x388] ;  /* 0x0000e200ff047b82 */ /* 0x000e220000000a00 */
[----:B------:R-:W-:Y:S01]  /*0220*/  MOV R10, R2 ;  /* 0x00000002000a7202 */ /* 0x000fe20000000f00 */
[----:B------:R-:W-:Y:S01]  /*0230*/  UMOV UR5, UR10 ;  /* 0x0000000a00057c82 */ /* 0x000fe20008000000 */
[----:B0-----:R-:W-:-:S03]  /*0240*/  IMAD.WIDE.U32 R4, R8, 0x4, R4 ;  /* 0x0000000408047825 */ /* 0x001fc600078e0004 */
[----:B------:R-:W-:-:S04]  /*0250*/  IADD3 R4, P0, PT, R4, 0x10, RZ ;  /* 0x0000001004047810 */ /* 0x000fc80007f1e0ff */
[----:B------:R-:W-:-:S09]  /*0260*/  IADD3.X R5, PT, PT, RZ, R5, RZ, P0, !PT ;  /* 0x00000005ff057210 */ /* 0x000fd200007fe4ff */
.L_x_2:
[----:B------:R-:W-:Y:S01]  /*0270*/  MOV R6, UR8 ;  /* 0x0000000800067c02 */ /* 0x000fe20008000f00 */
[----:B------:R-:W2:Y:S01]  /*0280*/  LDG.E R22, desc[UR12][R4.64+-0x10] ;  /* 0xfffff00c04167981 */ /* 0x000ea2000c1e1900 */
[----:B------:R-:W-:-:S03]  /*0290*/  MOV R7, UR9 ;  /* 0x0000000900077c02 */ /* 0x000fc60008000f00 */
[----:B------:R-:W3:Y:S01]  /*02a0*/  LDG.E R24, desc[UR12][R4.64+-0xc] ;  /* 0xfffff40c04187981 */ /* 0x000ee2000c1e1900 */
[----:B------:R-:W-:-:S03]  /*02b0*/  IMAD.WIDE R6, R10, 0x4, R6 ;  /* 0x000000040a067825 */ /* 0x000fc600078e0206 */
[----:B------:R-:W4:Y:S04]  /*02c0*/  LDG.E R26, desc[UR12][R4.64+-0x8] ;  /* 0xfffff80c041a7981 */ /* 0x000f28000c1e1900 */
[----:B------:R-:W2:Y:S04]  /*02d0*/  LDG.E R21, desc[UR12][R6.64+-0x10] ;  /* 0xfffff00c06157981 */ /* 0x000ea8000c1e1900 */
[----:B------:R-:W3:Y:S04]  /*02e0*/  LDG.E R23, desc[UR12][R6.64+-0xc] ;  /* 0xfffff40c06177981 */ /* 0x000ee8000c1e1900 */
[----:B------:R-:W4:Y:S04]  /*02f0*/  LDG.E R25, desc[UR12][R6.64+-0x8] ;  /* 0xfffff80c06197981 */ /* 0x000f28000c1e1900 */
[----:B------:R-:W5:Y:S04]  /*0300*/  LDG.E R17, desc[UR12][R4.64+-0x4] ;  /* 0xfffffc0c04117981 */ /* 0x000f68000c1e1900 */
        /* <DEDUP_REMOVED lines=8> */
[----:B------:R0:W5:Y:S01]  /*0390*/  LDG.E R20, desc[UR12][R4.64+0xc] ;  /* 0x00000c0c04147981 */ /* 0x000162000c1e1900 */
[----:B------:R-:W-:-:S04]  /*03a0*/  UIADD3 UR5, UPT, UPT, UR5, 0x8, URZ ;  /* 0x0000000805057890 */ /* 0x000fc8000fffe0ff */
[----:B------:R-:W-:Y:S01]  /*03b0*/  UISETP.NE.AND UP2, UPT, UR5, URZ, UPT ;  /* 0x000000ff0500728c */ /* 0x000fe2000bf45270 */
[----:B------:R-:W-:Y:S02]  /*03c0*/  IADD3 R10, PT, PT, R10, 0x8, RZ ;  /* 0x000000080a0a7810 */ /* 0x000fe40007ffe0ff */
[----:B0-----:R-:W-:-:S04]  /*03d0*/  IADD3 R4, P0, PT, R4, 0x20, RZ ;  /* 0x0000002004047810 */ /* 0x001fc80007f1e0ff */
[----:B------:R-:W-:Y:S01]  /*03e0*/  IADD3.X R5, PT, PT, RZ, R5, RZ, P0, !PT ;  /* 0x00000005ff057210 */ /* 0x000fe200007fe4ff */
[----:B--2---:R-:W-:Y:S02]  /*03f0*/  IMAD R21, R21, R22, RZ ;  /* 0x0000001615157224 */ /* 0x004fe400078e02ff */
[----:B---3--:R-:W-:-:S03]  /*0400*/  IMAD R23, R23, R24, RZ ;  /* 0x0000001817177224 */ /* 0x008fc600078e02ff */
[----:B------:R-:W-:Y:S01]  /*0410*/  I2FP.F32.S32 R21, R21 ;  /* 0x0000001500157245 */ /* 0x000fe20000201400 */
[----:B----4-:R-:W-:Y:S01]  /*0420*/  IMAD R25, R25, R26, RZ ;  /* 0x0000001a19197224 */ /* 0x010fe200078e02ff */
[----:B------:R-:W-:-:S03]  /*0430*/  I2FP.F32.S32 R22, R23 ;  /* 0x0000001700167245 */ /* 0x000fc60000201400 */
[----:B------:R-:W-:Y:S01]  /*0440*/  FADD R21, R21, R0 ;  /* 0x0000000015157221 */ /* 0x000fe20000000000 */
[----:B------:R-:W-:-:S03]  /*0450*/  I2FP.F32.S32 R0, R25 ;  /* 0x0000001900007245 */ /* 0x000fc60000201400 */
[----:B------:R-:W-:Y:S01]  /*0460*/  FADD R21, R21, R22 ;  /* 0x0000001615157221 */ /* 0x000fe20000000000 */
[----:B-----5:R-:W-:-:S03]  /*0470*/  IMAD R17, R18, R17, RZ ;  /* 0x0000001112117224 */ /* 0x020fc600078e02ff */
[----:B------:R-:W-:Y:S02]  /*0480*/  FADD R0, R21, R0 ;  /* 0x0000000015007221 */ /* 0x000fe40000000000 */
[----:B------:R-:W-:Y:S01]  /*0490*/  I2FP.F32.S32 R17, R17 ;  /* 0x0000001100117245 */ /* 0x000fe20000201400 */
[----:B------:R-:W-:-:S04]  /*04a0*/  IMAD R15, R15, R16, RZ ;  /* 0x000000100f0f7224 */ /* 0x000fc800078e02ff */
[----:B------:R-:W-:Y:S01]  /*04b0*/  FADD R0, R0, R17 ;  /* 0x0000001100007221 */ /* 0x000fe20000000000 */
        /* <DEDUP_REMOVED lines=9> */
[----:B------:R-:W-:-:S05]  /*0550*/  I2FP.F32.S32 R19, R19 ;  /* 0x0000001300137245 */ /* 0x000fca0000201400 */
[----:B------:R-:W-:Y:S01]  /*0560*/  FADD R0, R0, R19 ;  /* 0x0000001300007221 */ /* 0x000fe20000000000 */
[----:B------:R-:W-:Y:S06]  /*0570*/  BRA.U UP2, `(.L_x_2) ;  /* 0xfffffffd023c7547 */ /* 0x000fec000b83ffff */
[----:B------:R-:W-:-:S05]  /*0580*/  UMOV UR5, UR7 ;  /* 0x0000000700057c82 */ /* 0x000fca0008000000 */
.L_x_1:
[----:B------:R-:W-:-:S09]  /*0590*/  UISETP.NE.AND UP2, UPT, UR11, URZ, UPT ;  /* 0x000000ff0b00728c */ /* 0x000fd2000bf45270 */
[----:B------:R-:W-:Y:S05]  /*05a0*/  BRA.U !UP2, `(.L_x_3) ;  /* 0x000000050a207547 */ /* 0x000fea000b800000 */
[----:B------:R-:W-:Y:S01]  /*05b0*/  UISETP.NE.AND UP2, UPT, UR6, URZ, UPT ;  /* 0x000000ff0600728c */ /* 0x000fe2000bf45270 */
[----:B------:R-:W-:Y:S10]  /*05c0*/  BRA.U !UP0, `(.L_x_4) ;  /* 0x0000000108807547 */ /* 0x000ff4000b800000 */
[----:B------:R-:W0:Y:S01]  /*05d0*/  LDC.64 R10, c[0x0][0x388] ;  /* 0x0000e200ff0a7b82 */ /* 0x000e220000000a00 */
[C---:B------:R-:W-:Y:S02]  /*05e0*/  IADD3 R15, PT, PT, R8.reuse, UR5, RZ ;  /* 0x00000005080f7c10 */ /* 0x040fe4000fffe0ff */
[----:B------:R-:W-:Y:S02]  /*05f0*/  IADD3 R12, P0, PT, R8, UR5, RZ ;  /* 0x00000005080c7c10 */ /* 0x000fe4000ff1e0ff */
[----:B------:R-:W-:Y:S02]  /*0600*/  IADD3 R13, PT, PT, R2, UR5, RZ ;  /* 0x00000005020d7c10 */ /* 0x000fe4000fffe0ff */
[----:B------:R-:W-:Y:S01]  /*0610*/  IADD3.X R14, PT, PT, RZ, RZ, RZ, P0, !PT ;  /* 0x000000ffff0e7210 */ /* 0x000fe200007fe4ff */
[----:B------:R-:W1:Y:S08]  /*0620*/  LDC.64 R4, c[0x0][0x388] ;  /* 0x0000e200ff047b82 */ /* 0x000e700000000a00 */
[----:B------:R-:W2:Y:S01]  /*0630*/  LDC.64 R6, c[0x0][0x380] ;  /* 0x0000e000ff067b82 */ /* 0x000ea20000000a00 */
[----:B0-----:R-:W-:-:S06]  /*0640*/  IMAD.WIDE.U32 R10, R15, 0x4, R10 ;  /* 0x000000040f0a7825 */ /* 0x001fcc00078e000a */
[----:B------:R-:W3:Y:S01]  /*0650*/  LDG.E R11, desc[UR12][R10.64] ;  /* 0x0000000c0a0b7981 */ /* 0x000ee2000c1e1900 */
[----:B-1----:R-:W-:-:S04]  /*0660*/  LEA R4, P0, R12, R4, 0x2 ;  /* 0x000000040c047211 */ /* 0x002fc800078010ff */
[----:B------:R-:W-:Y:S01]  /*0670*/  LEA.HI.X R5, R12, R5, R14, 0x2, P0 ;  /* 0x000000050c057211 */ /* 0x000fe200000f140e */
[----:B--2---:R-:W-:-:S04]  /*0680*/  IMAD.WIDE R6, R13, 0x4, R6 ;  /* 0x000000040d067825 */ /* 0x004fc800078e0206 */
[----:B------:R-:W2:Y:S04]  /*0690*/  LDG.E R14, desc[UR12][R4.64+0x4] ;  /* 0x0000040c040e7981 */ /* 0x000ea8000c1e1900 */
[----:B------:R-:W3:Y:S04]  /*06a0*/  LDG.E R12, desc[UR12][R6.64] ;  /* 0x0000000c060c7981 */ /* 0x000ee8000c1e1900 */
[----:B------:R-:W2:Y:S04]  /*06b0*/  LDG.E R13, desc[UR12][R6.64+0x4] ;  /* 0x0000040c060d7981 */ /* 0x000ea8000c1e1900 */
[----:B------:R-:W4:Y:S04]  /*06c0*/  LDG.E R15, desc[UR12][R6.64+0x8] ;  /* 0x0000080c060f7981 */ /* 0x000f28000c1e1900 */
[----:B------:R-:W4:Y:S04]  /*06d0*/  LDG.E R16, desc[UR12][R4.64+0x8] ;  /* 0x0000080c04107981 */ /* 0x000f28000c1e1900 */
[----:B------:R-:W5:Y:S04]  /*06e0*/  LDG.E R17, desc[UR12][R6.64+0xc] ;  /* 0x00000c0c06117981 */ /* 0x000f68000c1e1900 */
[----:B------:R-:W5:Y:S01]  /*06f0*/  LDG.E R18, desc[UR12][R4.64+0xc] ;  /* 0x00000c0c04127981 */ /* 0x000f62000c1e1900 */
[----:B------:R-:W-:Y:S01]  /*0700*/  UIADD3 UR5, UPT, UPT, UR5, 0x4, URZ ;  /* 0x0000000405057890 */ /* 0x000fe2000fffe0ff */
[----:B---3--:R-:W-:-:S02]  /*0710*/  IMAD R12, R12, R11, RZ ;  /* 0x0000000b0c0c7224 */ /* 0x008fc400078e02ff */
[----:B--2---:R-:W-:-:S03]  /*0720*/  IMAD R14, R13, R14, RZ ;  /* 0x0000000e0d0e7224 */ /* 0x004fc600078e02ff */
[----:B------:R-:W-:Y:S02]  /*0730*/  I2FP.F32.S32 R13, R12 ;  /* 0x0000000c000d7245 */ /* 0x000fe40000201400 */
[----:B------:R-:W-:-:S03]  /*0740*/  I2FP.F32.S32 R14, R14 ;  /* 0x0000000e000e7245 */ /* 0x000fc60000201400 */
[----:B------:R-:W-:Y:S01]  /*0750*/  FADD R13, R0, R13 ;  /* 0x0000000d000d7221 */ /* 0x000fe20000000000 */
[----:B----4-:R-:W-:-:S03]  /*0760*/  IMAD R15, R15, R16, RZ ;  /* 0x000000100f0f7224 */ /* 0x010fc600078e02ff */
[----:B------:R-:W-:Y:S02]  /*0770*/  FADD R13, R13, R14 ;  /* 0x0000000e0d0d7221 */ /* 0x000fe40000000000 */
[----:B------:R-:W-:Y:S01]  /*0780*/  I2FP.F32.S32 R0, R15 ;  /* 0x0000000f00007245 */ /* 0x000fe20000201400 */
[----:B-----5:R-:W-:-:S04]  /*0790*/  IMAD R17, R17, R18, RZ ;  /* 0x0000001211117224 */ /* 0x020fc800078e02ff */
[----:B------:R-:W-:Y:S01]  /*07a0*/  FADD R0, R13, R0 ;  /* 0x000000000d007221 */ /* 0x000fe20000000000 */
[----:B------:R-:W-:-:S05]  /*07b0*/  I2FP.F32.S32 R17, R17 ;  /* 0x0000001100117245 */ /* 0x000fca0000201400 */
[----:B------:R-:W-:-:S07]  /*07c0*/  FADD R0, R0, R17 ;  /* 0x0000001100007221 */ /* 0x000fce0000000000 */
.L_x_4:
[----:B------:R-:W-:Y:S05]  /*07d0*/  BRA.U !UP2, `(.L_x_3) ;  /* 0x000000010a947547 */ /* 0x000fea000b800000 */
[----:B------:R-:W-:Y:S01]  /*07e0*/  UISETP.NE.AND UP2, UPT, UR6, 0x1, UPT ;  /* 0x000000010600788c */ /* 0x000fe2000bf45270 */
[----:B------:R-:W-:-:S08]  /*07f0*/  LOP3.LUT P0, RZ, R3, 0x1, RZ, 0xc0, !PT ;  /* 0x0000000103ff7812 */ /* 0x000fd0000780c0ff */
[----:B------:R-:W-:Y:S05]  /*0800*/  BRA.U !UP2, `(.L_x_5) ;  /* 0x000000010a587547 */ /* 0x000fea000b800000 */
[----:B------:R-:W0:Y:S01]  /*0810*/  LDC.64 R14, c[0x0][0x388] ;  /* 0x0000e200ff0e7b82 */ /* 0x000e220000000a00 */
[C---:B------:R-:W-:Y:S02]  /*0820*/  IADD3 R12, P1, PT, R8.reuse, UR5, RZ ;  /* 0x00000005080c7c10 */ /* 0x040fe4000ff3e0ff */
[----:B------:R-:W-:Y:S02]  /*0830*/  IADD3 R5, PT, PT, R8, UR5, RZ ;  /* 0x0000000508057c10 */ /* 0x000fe4000fffe0ff */
[----:B------:R-:W-:Y:S02]  /*0840*/  IADD3 R3, PT, PT, R2, UR5, RZ ;  /* 0x0000000502037c10 */ /* 0x000fe4000fffe0ff */
[----:B------:R-:W-:Y:S01]  /*0850*/  IADD3.X R13, PT, PT, RZ, RZ, RZ, P1, !PT ;  /* 0x000000ffff0d7210 */ /* 0x000fe20000ffe4ff */
[----:B------:R-:W1:Y:S08]  /*0860*/  LDC.64 R10, c[0x0][0x388] ;  /* 0x0000e200ff0a7b82 */ /* 0x000e700000000a00 */
[----:B------:R-:W2:Y:S01]  /*0870*/  LDC.64 R6, c[0x0][0x380] ;  /* 0x0000e000ff067b82 */ /* 0x000ea20000000a00 */
[----:B0-----:R-:W-:Y:S01]  /*0880*/  LEA R4, P1, R12, R14, 0x2 ;  /* 0x0000000e0c047211 */ /* 0x001fe200078210ff */
[----:B-1----:R-:W-:-:S03]  /*0890*/  IMAD.WIDE.U32 R10, R5, 0x4, R10 ;  /* 0x00000004050a7825 */ /* 0x002fc600078e000a */
[----:B------:R-:W-:-:S03]  /*08a0*/  LEA.HI.X R5, R12, R15, R13, 0x2, P1 ;  /* 0x0000000f0c057211 */ /* 0x000fc600008f140d */
[----:B------:R-:W3:Y:S01]  /*08b0*/  LDG.E R10, desc[UR12][R10.64] ;  /* 0x0000000c0a0a7981 */ /* 0x000ee2000c1e1900 */
[----:B--2---:R-:W-:-:S03]  /*08c0*/  IMAD.WIDE R6, R3, 0x4, R6 ;  /* 0x0000000403067825 */ /* 0x004fc600078e0206 */
[----:B------:R-:W2:Y:S04]  /*08d0*/  LDG.E R5, desc[UR12][R4.64+0x4] ;  /* 0x0000040c04057981 */ /* 0x000ea8000c1e1900 */
[----:B------:R-:W3:Y:S04]  /*08e0*/  LDG.E R3, desc[UR12][R6.64] ;  /* 0x0000000c06037981 */ /* 0x000ee8000c1e1900 */
[----:B------:R-:W2:Y:S01]  /*08f0*/  LDG.E R12, desc[UR12][R6.64+0x4] ;  /* 0x0000040c060c7981 */ /* 0x000ea2000c1e1900 */
[----:B------:R-:W-:Y:S01]  /*0900*/  UIADD3 UR5, UPT, UPT, UR5, 0x2, URZ ;  /* 0x0000000205057890 */ /* 0x000fe2000fffe0ff */
[----:B---3--:R-:W-:-:S02]  /*0910*/  IMAD R3, R3, R10, RZ ;  /* 0x0000000a03037224 */ /* 0x008fc400078e02ff */
[----:B--2---:R-:W-:-:S03]  /*0920*/  IMAD R12, R12, R5, RZ ;  /* 0x000000050c0c7224 */ /* 0x004fc600078e02ff */
[----:B------:R-:W-:Y:S02]  /*0930*/  I2FP.F32.S32 R3, R3 ;  /* 0x0000000300037245 */ /* 0x000fe40000201400 */
[----:B------:R-:W-:-:S03]  /*0940*/  I2FP.F32.S32 R13, R12 ;  /* 0x0000000c000d7245 */ /* 0x000fc60000201400 */
[----:B------:R-:W-:-:S04]  /*0950*/  FADD R0, R0, R3 ;  /* 0x0000000300007221 */ /* 0x000fc80000000000 */
[----:B------:R-:W-:-:S07]  /*0960*/  FADD R0, R0, R13 ;  /* 0x0000000d00007221 */ /* 0x000fce0000000000 */
.L_x_5:
[----:B------:R-:W-:Y:S05]  /*0970*/  @!P0 BRA `(.L_x_3) ;  /* 0x00000000002c8947 */ /* 0x000fea0003800000 */
[----:B------:R-:W0:Y:S01]  /*0980*/  LDC.64 R4, c[0x0][0x380] ;  /* 0x0000e000ff047b82 */ /* 0x000e220000000a00 */
[----:B------:R-:W-:Y:S02]  /*0990*/  IADD3 R3, PT, PT, R2, UR5, RZ ;  /* 0x0000000502037c10 */ /* 0x000fe4000fffe0ff */
[----:B------:R-:W-:-:S05]  /*09a0*/  IADD3 R11, PT, PT, R8, UR5, RZ ;  /* 0x00000005080b7c10 */ /* 0x000fca000fffe0ff */
[----:B------:R-:W1:Y:S01]  /*09b0*/  LDC.64 R6, c[0x0][0x388] ;  /* 0x0000e200ff067b82 */ /* 0x000e620000000a00 */
[----:B0-----:R-:W-:-:S06]  /*09c0*/  IMAD.WIDE R2, R3, 0x4, R4 ;  /* 0x0000000403027825 */ /* 0x001fcc00078e0204 */
[----:B------:R-:W2:Y:S01]  /*09d0*/  LDG.E R2, desc[UR12][R2.64] ;  /* 0x0000000c02027981 */ /* 0x000ea2000c1e1900 */
[----:B-1----:R-:W-:-:S06]  /*09e0*/  IMAD.WIDE.U32 R4, R11, 0x4, R6 ;  /* 0x000000040b047825 */ /* 0x002fcc00078e0006 */
[----:B------:R-:W2:Y:S02]  /*09f0*/  LDG.E R5, desc[UR12][R4.64] ;  /* 0x0000000c04057981 */ /* 0x000ea4000c1e1900 */
[----:B--2---:R-:W-:-:S05]  /*0a00*/  IMAD R6, R2, R5, RZ ;  /* 0x0000000502067224 */ /* 0x004fca00078e02ff */
[----:B------:R-:W-:-:S05]  /*0a10*/  I2FP.F32.S32 R7, R6 ;  /* 0x0000000600077245 */ /* 0x000fca0000201400 */
[----:B------:R-:W-:-:S07]  /*0a20*/  FADD R0, R0, R7 ;  /* 0x0000000700007221 */ /* 0x000fce0000000000 */
.L_x_3:
[----:B------:R-:W-:Y:S05]  /*0a30*/  BRA.U UP1, `(.L_x_6) ;  /* 0xfffffff501d07547 */ /* 0x000fea000b83ffff */
.L_x_0:
[----:B------:R-:W0:Y:S01]  /*0a40*/  S2R R4, SR_TID.Y ;  /* 0x0000000000047919 */ /* 0x000e220000002200 */
[----:B------:R-:W0:Y:S01]  /*0a50*/  LDCU UR4, c[0x0][0x364] ;  /* 0x00006c80ff0477ac */ /* 0x000e220008000800 */
[----:B------:R-:W1:Y:S01]  /*0a60*/  LDC.64 R2, c[0x0][0x390] ;  /* 0x0000e400ff027b82 */ /* 0x000e620000000a00 */
[----:B------:R-:W2:Y:S01]  /*0a70*/  F2I.TRUNC.NTZ R5, R0 ;  /* 0x0000000000057305 */ /* 0x000ea2000020f100 */
[----:B------:R-:W0:Y:S02]  /*0a80*/  S2R R7, SR_CTAID.Y ;  /* 0x0000000000077919 */ /* 0x000e240000002600 */
[----:B0-----:R-:W-:-:S04]  /*0a90*/  IMAD R4, R7, UR4, R4 ;  /* 0x0000000407047c24 */ /* 0x001fc8000f8e0204 */
[----:B------:R-:W-:-:S04]  /*0aa0*/  IMAD R9, R9, R4, R9 ;  /* 0x0000000409097224 */ /* 0x000fc800078e0209 */
[----:B-1----:R-:W-:-:S05]  /*0ab0*/  IMAD.WIDE R2, R9, 0x4, R2 ;  /* 0x0000000409027825 */ /* 0x002fca00078e0202 */
[----:B--2---:R-:W-:Y:S01]  /*0ac0*/  STG.E desc[UR12][R2.64], R5 ;  /* 0x0000000502007986 */ /* 0x004fe2000c10190c */
[----:B------:R-:W-:Y:S05]  /*0ad0*/  EXIT ;  /* 0x000000000000794d */ /* 0x000fea0003800000 */
.L_x_7:
[----:B------:R-:W-:-:S00]  /*0ae0*/  BRA `(.L_x_7) ;  /* 0xfffffffc00fc7947 */ /* 0x000fc0000383ffff */
[----:B------:R-:W-:-:S00]  /*0af0*/  NOP ;  /* 0x0000000000007918 */ /* 0x000fc00000000000 */
        /* <DEDUP_REMOVED lines=8> */
.L_x_8:


//--------------------- .nv.shared.reserved.0     --------------------------
	.section	.nv.shared.reserved.0,"aw",@nobits
	.weak		__nv_reservedSMEM_offset_0_alias
	.size		__nv_reservedSMEM_offset_0_alias, 0, 64
	.other		__nv_reservedSMEM_offset_0_alias,@"STO_CUDA_RESERVED_SHARED STV_DEFAULT"
__nv_reservedSMEM_offset_0_alias:
	.zero		0
	.zero		64


//--------------------- .nv.constant0._Z13slidingWindowPiS_S_iii --------------------------
	.section	.nv.constant0._Z13slidingWindowPiS_S_iii,"a",@progbits
	.sectionflags	@""
	.align	4
.nv.constant0._Z13slidingWindowPiS_S_iii:
	.zero		932


//--------------------- SYMBOLS --------------------------

	.type		.nv.reservedSmem.offset0,@object
	.size		.nv.reservedSmem.offset0,0x4
